//
// Generated by NVIDIA NVVM Compiler
//
// Compiler Build ID: CL-36424714
// Cuda compilation tools, release 13.0, V13.0.88
// Based on NVVM 20.0.0
//

.version 9.0
.target sm_100
.address_size 64

	// .globl	_Z9vectorAddPiS_S_

.visible .entry _Z9vectorAddPiS_S_(
	.param .u64 .ptr .align 1 _Z9vectorAddPiS_S__param_0,
	.param .u64 .ptr .align 1 _Z9vectorAddPiS_S__param_1,
	.param .u64 .ptr .align 1 _Z9vectorAddPiS_S__param_2
)
{
	.reg .b32 	%r<8>;
	.reg .b64 	%rd<11>;

	ld.param.u64 	%rd1, [_Z9vectorAddPiS_S__param_0];
	ld.param.u64 	%rd2, [_Z9vectorAddPiS_S__param_1];
	ld.param.u64 	%rd3, [_Z9vectorAddPiS_S__param_2];
	cvta.to.global.u64 	%rd4, %rd3;
	cvta.to.global.u64 	%rd5, %rd2;
	cvta.to.global.u64 	%rd6, %rd1;
	mov.u32 	%r1, %tid.x;
	mov.u32 	%r2, %ctaid.x;
	mov.u32 	%r3, %ntid.x;
	mad.lo.s32 	%r4, %r2, %r3, %r1;
	mul.wide.s32 	%rd7, %r4, 4;
	add.s64 	%rd8, %rd6, %rd7;
	ld.global.u32 	%r5, [%rd8];
	add.s64 	%rd9, %rd5, %rd7;
	ld.global.u32 	%r6, [%rd9];
	add.s32 	%r7, %r6, %r5;
	add.s64 	%rd10, %rd4, %rd7;
	st.global.u32 	[%rd10], %r7;
	ret;

}


// ===== COMPILED SASS (sm_100) =====

	.target	sm_100

	.elftype	@"ET_EXEC"


//--------------------- .note.nv.tkinfo           --------------------------
	.section	.note.nv.tkinfo,"",@"SHT_NOTE"
	.sectionflags	@"SHF_NOTE_NV_TKINFO"
	.tkinfo
        /*0018*/ 	.word	0x00000002
        /*0030*/ 	.string	""
        /*0030*/ 	.string	"ptxas"
        /*0030*/ 	.string	"Cuda compilation tools, release 13.0, V13.0.88"
        /*0030*/ 	.string	"Build cuda_13.0.r13.0/compiler.36424714_0"
        /*0030*/ 	.string	"-arch sm_100 -m 64 "



//--------------------- .note.nv.cuinfo           --------------------------
	.section	.note.nv.cuinfo,"",@"SHT_NOTE"
	.sectionflags	@"SHF_NOTE_NV_CUINFO"
        /*0018*/ 	.short	0x0002
        /*001a*/ 	.short	0x0064
        /*001c*/ 	.short	0x0082
	.zero		2


//--------------------- .nv.info                  --------------------------
	.section	.nv.info,"",@"SHT_CUDA_INFO"
	.align	4


	//----- nvinfo : EIATTR_REGCOUNT
	.align		4
        /*0000*/ 	.byte	0x04, 0x2f
        /*0002*/ 	.short	(.L_1 - .L_0)
	.align		4
.L_0:
        /*0004*/ 	.word	index@(_Z9vectorAddPiS_S_)
        /*0008*/ 	.word	0x0000000c


	//----- nvinfo : EIATTR_FRAME_SIZE
	.align		4
.L_1:
        /*000c*/ 	.byte	0x04, 0x11
        /*000e*/ 	.short	(.L_3 - .L_2)
	.align		4
.L_2:
        /*0010*/ 	.word	index@(_Z9vectorAddPiS_S_)
        /*0014*/ 	.word	0x00000000


	//----- nvinfo : EIATTR_MIN_STACK_SIZE
	.align		4
.L_3:
        /*0018*/ 	.byte	0x04, 0x12
        /*001a*/ 	.short	(.L_5 - .L_4)
	.align		4
.L_4:
        /*001c*/ 	.word	index@(_Z9vectorAddPiS_S_)
        /*0020*/ 	.word	0x00000000
.L_5:


//--------------------- .nv.compat                --------------------------
	.section	.nv.compat,"",@"SHT_CUDA_COMPAT_INFO"
	.align	4
        /*0000*/ 	.byte	0x02, 0x09, 0x00, 0x00, 0x02, 0x02, 0x01, 0x00, 0x02, 0x05, 0x05, 0x00, 0x03, 0x07, 0x01, 0x01
        /*0010*/ 	.byte	0x02, 0x03, 0x00, 0x00, 0x02, 0x06, 0x01, 0x00, 0x04, 0x0b, 0x08, 0x00, 0x09, 0x00, 0x00, 0x00
        /*0020*/ 	.byte	0x00, 0x00, 0x00, 0x00


//--------------------- .nv.info._Z9vectorAddPiS_S_ --------------------------
	.section	.nv.info._Z9vectorAddPiS_S_,"",@"SHT_CUDA_INFO"
	.sectionflags	@""
	.align	4


	//----- nvinfo : EIATTR_CUDA_API_VERSION
	.align		4
        /*0000*/ 	.byte	0x04, 0x37
        /*0002*/ 	.short	(.L_7 - .L_6)
.L_6:
        /*0004*/ 	.word	0x00000082


	//----- nvinfo : EIATTR_KPARAM_INFO
	.align		4
.L_7:
        /*0008*/ 	.byte	0x04, 0x17
        /*000a*/ 	.short	(.L_9 - .L_8)
.L_8:
        /*000c*/ 	.word	0x00000000
        /*0010*/ 	.short	0x0002
        /*0012*/ 	.short	0x0010
        /*0014*/ 	.byte	0x00, 0xf5, 0x21, 0x00


	//----- nvinfo : EIATTR_KPARAM_INFO
	.align		4
.L_9:
        /*0018*/ 	.byte	0x04, 0x17
        /*001a*/ 	.short	(.L_11 - .L_10)
.L_10:
        /*001c*/ 	.word	0x00000000
        /*0020*/ 	.short	0x0001
        /*0022*/ 	.short	0x0008
        /*0024*/ 	.byte	0x00, 0xf5, 0x21, 0x00


	//----- nvinfo : EIATTR_KPARAM_INFO
	.align		4
.L_11:
        /*0028*/ 	.byte	0x04, 0x17
        /*002a*/ 	.short	(.L_13 - .L_12)
.L_12:
        /*002c*/ 	.word	0x00000000
        /*0030*/ 	.short	0x0000
        /*0032*/ 	.short	0x0000
        /*0034*/ 	.byte	0x00, 0xf5, 0x21, 0x00


	//----- nvinfo : EIATTR_SPARSE_MMA_MASK
	.align		4
.L_13:
        /*0038*/ 	.byte	0x03, 0x50
        /*003a*/ 	.short	0x0000


	//----- nvinfo : EIATTR_MAXREG_COUNT
	.align		4
        /*003c*/ 	.byte	0x03, 0x1b
        /*003e*/ 	.short	0x00ff


	//----- nvinfo : EIATTR_MERCURY_ISA_VERSION
	.align		4
        /*0040*/ 	.byte	0x03, 0x5f
        /*0042*/ 	.short	0x0101


	//----- nvinfo : EIATTR_VRC_CTA_INIT_COUNT
	.align		4
        /*0044*/ 	.byte	0x02, 0x4a
	.zero		1
	.zero		1


	//----- nvinfo : EIATTR_EXIT_INSTR_OFFSETS
	.align		4
        /*0048*/ 	.byte	0x04, 0x1c
        /*004a*/ 	.short	(.L_15 - .L_14)


	//   ....[0]....
.L_14:
        /*004c*/ 	.word	0x00000100


	//----- nvinfo : EIATTR_CBANK_PARAM_SIZE
	.align		4
.L_15:
        /*0050*/ 	.byte	0x03, 0x19
        /*0052*/ 	.short	0x0018


	//----- nvinfo : EIATTR_PARAM_CBANK
	.align		4
        /*0054*/ 	.byte	0x04, 0x0a
        /*0056*/ 	.short	(.L_17 - .L_16)
	.align		4
.L_16:
        /*0058*/ 	.word	index@(.nv.constant0._Z9vectorAddPiS_S_)
        /*005c*/ 	.short	0x0380
        /*005e*/ 	.short	0x0018


	//----- nvinfo : EIATTR_SW_WAR
	.align		4
.L_17:
        /*0060*/ 	.byte	0x04, 0x36
        /*0062*/ 	.short	(.L_19 - .L_18)
.L_18:
        /*0064*/ 	.word	0x00000008
.L_19:


//--------------------- .nv.callgraph             --------------------------
	.section	.nv.callgraph,"",@"SHT_CUDA_CALLGRAPH"
	.align	4
	.sectionentsize	8
	.align		4
        /*0000*/ 	.word	0x00000000
	.align		4
        /*0004*/ 	.word	0xffffffff
	.align		4
        /*0008*/ 	.word	0x00000000
	.align		4
        /*000c*/ 	.word	0xfffffffe
	.align		4
        /*0010*/ 	.word	0x00000000
	.align		4
        /*0014*/ 	.word	0xfffffffd
	.align		4
        /*0018*/ 	.word	0x00000000
	.align		4
        /*001c*/ 	.word	0xfffffffc


//--------------------- .text._Z9vectorAddPiS_S_  --------------------------
	.section	.text._Z9vectorAddPiS_S_,"ax",@progbits
	.align	128
        .global         _Z9vectorAddPiS_S_
        .type           _Z9vectorAddPiS_S_,@function
        .size           _Z9vectorAddPiS_S_,(.L_x_1 - _Z9vectorAddPiS_S_)
        .other          _Z9vectorAddPiS_S_,@"STO_CUDA_ENTRY STV_DEFAULT"
_Z9vectorAddPiS_S_:
.text._Z9vectorAddPiS_S_:
[----:B------:R-:W-:Y:S01]  /*0000*/  LDC R1, c[0x0][0x37c] ;  /* 0x0000df00ff017b82 */ /* 0x000fe20000000800 */
[----:B------:R-:W0:Y:S07]  /*0010*/  S2R R9, SR_TID.X ;  /* 0x0000000000097919 */ /* 0x000e2e0000002100 */
[----:B------:R-:W0:Y:S01]  /*0020*/  S2UR UR6, SR_CTAID.X ;  /* 0x00000000000679c3 */ /* 0x000e220000002500 */
[----:B------:R-:W1:Y:S07]  /*0030*/  LDCU.64 UR4, c[0x0][0x358] ;  /* 0x00006b00ff0477ac */ /* 0x000e6e0008000a00 */
[----:B------:R-:W0:Y:S08]  /*0040*/  LDC R0, c[0x0][0x360] ;  /* 0x0000d800ff007b82 */ /* 0x000e300000000800 */
[----:B------:R-:W2:Y:S08]  /*0050*/  LDC.64 R2, c[0x0][0x380] ;  /* 0x0000e000ff027b82 */ /* 0x000eb00000000a00 */
[----:B------:R-:W3:Y:S01]  /*0060*/  LDC.64 R4, c[0x0][0x388] ;  /* 0x0000e200ff047b82 */ /* 0x000ee20000000a00 */
[----:B0-----:R-:W-:-:S07]  /*0070*/  IMAD R9, R0, UR6, R9 ;  /* 0x0000000600097c24 */ /* 0x001fce000f8e0209 */
[----:B------:R-:W0:Y:S01]  /*0080*/  LDC.64 R6, c[0x0][0x390] ;  /* 0x0000e400ff067b82 */ /* 0x000e220000000a00 */
[----:B--2---:R-:W-:-:S06]  /*0090*/  IMAD.WIDE R2, R9, 0x4, R2 ;  /* 0x0000000409027825 */ /* 0x004fcc00078e0202 */
[----:B-1----:R-:W2:Y:S01]  /*00a0*/  LDG.E R2, desc[UR4][R2.64] ;  /* 0x0000000402027981 */ /* 0x002ea2000c1e1900 */
[----:B---3--:R-:W-:-:S06]  /*00b0*/  IMAD.WIDE R4, R9, 0x4, R4 ;  /* 0x0000000409047825 */ /* 0x008fcc00078e0204 */
[----:B------:R-:W2:Y:S01]  /*00c0*/  LDG.E R5, desc[UR4][R4.64] ;  /* 0x0000000404057981 */ /* 0x000ea2000c1e1900 */
[----:B0-----:R-:W-:Y:S01]  /*00d0*/  IMAD.WIDE R6, R9, 0x4, R6 ;  /* 0x0000000409067825 */ /* 0x001fe200078e0206 */
[----:B--2---:R-:W-:-:S05]  /*00e0*/  IADD3 R9, PT, PT, R2, R5, RZ ;  /* 0x0000000502097210 */ /* 0x004fca0007ffe0ff */
[----:B------:R-:W-:Y:S01]  /*00f0*/  STG.E desc[UR4][R6.64], R9 ;  /* 0x0000000906007986 */ /* 0x000fe2000c101904 */
[----:B------:R-:W-:Y:S05]  /*0100*/  EXIT ;  /* 0x000000000000794d */ /* 0x000fea0003800000 */
.L_x_0:
[----:B------:R-:W-:-:S00]  /*0110*/  BRA `(.L_x_0) ;  /* 0xfffffffc00fc7947 */ /* 0x000fc0000383ffff */
[----:B------:R-:W-:-:S00]  /*0120*/  NOP ;  /* 0x0000000000007918 */ /* 0x000fc00000000000 */
        /* <DEDUP_REMOVED lines=13> */
.L_x_1:


//--------------------- .nv.shared.reserved.0     --------------------------
	.section	.nv.shared.reserved.0,"aw",@nobits
	.weak		__nv_reservedSMEM_offset_0_alias
	.size		__nv_reservedSMEM_offset_0_alias, 0, 64
	.other		__nv_reservedSMEM_offset_0_alias,@"STO_CUDA_RESERVED_SHARED STV_DEFAULT"
__nv_reservedSMEM_offset_0_alias:
	.zero		0
	.zero		64


//--------------------- .nv.constant0._Z9vectorAddPiS_S_ --------------------------
	.section	.nv.constant0._Z9vectorAddPiS_S_,"a",@progbits
	.sectionflags	@""
	.align	4
.nv.constant0._Z9vectorAddPiS_S_:
	.zero		920


//--------------------- SYMBOLS --------------------------

	.type		.nv.reservedSmem.offset0,@object
	.size		.nv.reservedSmem.offset0,0x4
